	.headerflags	@"EF_CUDA_TEXMODE_UNIFIED EF_CUDA_64BIT_ADDRESS EF_CUDA_ACCELERATORS EF_CUDA_SM90 EF_CUDA_VIRTUAL_SM(EF_CUDA_SM90)"
	.elftype	@"ET_EXEC"


//--------------------- .nv.info                  --------------------------
	.section	.nv.info,"",@"SHT_CUDA_INFO"
	.align	4


	//----- nvinfo : EIATTR_REGCOUNT
	.align		4
        /*0000*/ 	.byte	0x04, 0x2f
        /*0002*/ 	.short	(.L_3 - .L_2)
	.align		4
.L_2:
        /*0004*/ 	.word	index@(triton_poi_fused__native_batch_norm_legit_no_training_leaky_relu_5)
        /*0008*/ 	.word	0x00000012


	//----- nvinfo : EIATTR_MIN_STACK_SIZE
	.align		4
.L_3:
        /*000c*/ 	.byte	0x04, 0x12
        /*000e*/ 	.short	(.L_5 - .L_4)
	.align		4
.L_4:
        /*0010*/ 	.word	index@(triton_poi_fused__native_batch_norm_legit_no_training_leaky_relu_5)
        /*0014*/ 	.word	0x00000000


	//----- nvinfo : EIATTR_FRAME_SIZE
	.align		4
.L_5:
        /*0018*/ 	.byte	0x04, 0x11
        /*001a*/ 	.short	(.L_7 - .L_6)
	.align		4
.L_6:
        /*001c*/ 	.word	index@(triton_poi_fused__native_batch_norm_legit_no_training_leaky_relu_5)
        /*0020*/ 	.word	0x00000000


	//----- nvinfo : EIATTR_MIN_STACK_SIZE
	.align		4
.L_7:
        /*0024*/ 	.byte	0x04, 0x12
        /*0026*/ 	.short	(.L_9 - .L_8)
	.align		4
.L_8:
        /*0028*/ 	.word	index@(triton_poi_fused__native_batch_norm_legit_no_training_leaky_relu_5)
        /*002c*/ 	.word	0x00000000
.L_9:


//--------------------- .nv.info.triton_poi_fused__native_batch_norm_legit_no_training_leaky_relu_5 --------------------------
	.section	.nv.info.triton_poi_fused__native_batch_norm_legit_no_training_leaky_relu_5,"",@"SHT_CUDA_INFO"
	.sectionflags	@""
	.align	4


	//----- nvinfo : EIATTR_CUDA_API_VERSION
	.align		4
        /*0000*/ 	.byte	0x04, 0x37
        /*0002*/ 	.short	(.L_11 - .L_10)
.L_10:
        /*0004*/ 	.word	0x0000007c


	//----- nvinfo : EIATTR_KPARAM_INFO
	.align		4
.L_11:
        /*0008*/ 	.byte	0x04, 0x17
        /*000a*/ 	.short	(.L_13 - .L_12)
.L_12:
        /*000c*/ 	.word	0x00000000
        /*0010*/ 	.short	0x0006
        /*0012*/ 	.short	0x0030
        /*0014*/ 	.byte	0x00, 0xf0, 0x11, 0x00


	//----- nvinfo : EIATTR_KPARAM_INFO
	.align		4
.L_13:
        /*0018*/ 	.byte	0x04, 0x17
        /*001a*/ 	.short	(.L_15 - .L_14)
.L_14:
        /*001c*/ 	.word	0x00000000
        /*0020*/ 	.short	0x0005
        /*0022*/ 	.short	0x0028
        /*0024*/ 	.byte	0x00, 0xf4, 0x21, 0x00


	//----- nvinfo : EIATTR_KPARAM_INFO
	.align		4
.L_15:
        /*0028*/ 	.byte	0x04, 0x17
        /*002a*/ 	.short	(.L_17 - .L_16)
.L_16:
        /*002c*/ 	.word	0x00000000
        /*0030*/ 	.short	0x0004
        /*0032*/ 	.short	0x0020
        /*0034*/ 	.byte	0x00, 0xf4, 0x21, 0x00


	//----- nvinfo : EIATTR_KPARAM_INFO
	.align		4
.L_17:
        /*0038*/ 	.byte	0x04, 0x17
        /*003a*/ 	.short	(.L_19 - .L_18)
.L_18:
        /*003c*/ 	.word	0x00000000
        /*0040*/ 	.short	0x0003
        /*0042*/ 	.short	0x0018
        /*0044*/ 	.byte	0x00, 0xf4, 0x21, 0x00


	//----- nvinfo : EIATTR_KPARAM_INFO
	.align		4
.L_19:
        /*0048*/ 	.byte	0x04, 0x17
        /*004a*/ 	.short	(.L_21 - .L_20)
.L_20:
        /*004c*/ 	.word	0x00000000
        /*0050*/ 	.short	0x0002
        /*0052*/ 	.short	0x0010
        /*0054*/ 	.byte	0x00, 0xf4, 0x21, 0x00


	//----- nvinfo : EIATTR_KPARAM_INFO
	.align		4
.L_21:
        /*0058*/ 	.byte	0x04, 0x17
        /*005a*/ 	.short	(.L_23 - .L_22)
.L_22:
        /*005c*/ 	.word	0x00000000
        /*0060*/ 	.short	0x0001
        /*0062*/ 	.short	0x0008
        /*0064*/ 	.byte	0x00, 0xf4, 0x21, 0x00


	//----- nvinfo : EIATTR_KPARAM_INFO
	.align		4
.L_23:
        /*0068*/ 	.byte	0x04, 0x17
        /*006a*/ 	.short	(.L_25 - .L_24)
.L_24:
        /*006c*/ 	.word	0x00000000
        /*0070*/ 	.short	0x0000
        /*0072*/ 	.short	0x0000
        /*0074*/ 	.byte	0x00, 0xf4, 0x21, 0x00


	//----- nvinfo : EIATTR_SPARSE_MMA_MASK
	.align		4
.L_25:
        /*0078*/ 	.byte	0x03, 0x50
        /*007a*/ 	.short	0x0000


	//----- nvinfo : EIATTR_MAXREG_COUNT
	.align		4
        /*007c*/ 	.byte	0x03, 0x1b
        /*007e*/ 	.short	0x00ff


	//----- nvinfo : EIATTR_EXIT_INSTR_OFFSETS
	.align		4
        /*0080*/ 	.byte	0x04, 0x1c
        /*0082*/ 	.short	(.L_27 - .L_26)


	//   ....[0]....
.L_26:
        /*0084*/ 	.word	0x00000300


	//   ....[1]....
        /*0088*/ 	.word	0x00000320


	//----- nvinfo : EIATTR_REQNTID
	.align		4
.L_27:
        /*008c*/ 	.byte	0x04, 0x10
        /*008e*/ 	.short	(.L_29 - .L_28)
.L_28:
        /*0090*/ 	.word	0x00000080
        /*0094*/ 	.word	0x00000001
        /*0098*/ 	.word	0x00000001


	//----- nvinfo : EIATTR_CBANK_PARAM_SIZE
	.align		4
.L_29:
        /*009c*/ 	.byte	0x03, 0x19
        /*009e*/ 	.short	0x0034


	//----- nvinfo : EIATTR_PARAM_CBANK
	.align		4
        /*00a0*/ 	.byte	0x04, 0x0a
        /*00a2*/ 	.short	(.L_31 - .L_30)
	.align		4
.L_30:
        /*00a4*/ 	.word	index@(.nv.constant0.triton_poi_fused__native_batch_norm_legit_no_training_leaky_relu_5)
        /*00a8*/ 	.short	0x0210
        /*00aa*/ 	.short	0x0034


	//----- nvinfo : EIATTR_SW_WAR
	.align		4
.L_31:
        /*00ac*/ 	.byte	0x04, 0x36
        /*00ae*/ 	.short	(.L_33 - .L_32)
.L_32:
        /*00b0*/ 	.word	0x00000008
.L_33:


//--------------------- .nv.callgraph             --------------------------
	.section	.nv.callgraph,"",@"SHT_CUDA_CALLGRAPH"
	.align	4
	.sectionentsize	8
	.align		4
        /*0000*/ 	.word	0x00000000
	.align		4
        /*0004*/ 	.word	0xffffffff
	.align		4
        /*0008*/ 	.word	0x00000000
	.align		4
        /*000c*/ 	.word	0xfffffffe
	.align		4
        /*0010*/ 	.word	0x00000000
	.align		4
        /*0014*/ 	.word	0xfffffffd
	.align		4
        /*0018*/ 	.word	0x00000000
	.align		4
        /*001c*/ 	.word	0xfffffffc


//--------------------- .nv.constant4             --------------------------
	.section	.nv.constant4,"a",@progbits
	.align	8
	.align		8
.nv.constant4:
        /*0000*/ 	.dword	_$_str
	.align		8
        /*0008*/ 	.dword	_$_str_$_2


//--------------------- .text.triton_poi_fused__native_batch_norm_legit_no_training_leaky_relu_5 --------------------------
	.section	.text.triton_poi_fused__native_batch_norm_legit_no_training_leaky_relu_5,"ax",@progbits
	.align	128
        .global         triton_poi_fused__native_batch_norm_legit_no_training_leaky_relu_5
        .type           triton_poi_fused__native_batch_norm_legit_no_training_leaky_relu_5,@function
        .size           triton_poi_fused__native_batch_norm_legit_no_training_leaky_relu_5,(.L_x_1 - triton_poi_fused__native_batch_norm_legit_no_training_leaky_relu_5)
        .other          triton_poi_fused__native_batch_norm_legit_no_training_leaky_relu_5,@"STO_CUDA_ENTRY STV_DEFAULT"
triton_poi_fused__native_batch_norm_legit_no_training_leaky_relu_5:
.text.triton_poi_fused__native_batch_norm_legit_no_training_leaky_relu_5:
[----:B------:R-:W0:Y:S01]  /*0000*/  LDC R1, c[0x0][0x28] ;  /* 0x00000a00ff017b82 */ /* 0x000e220000000800 */
[----:B------:R-:W1:Y:S07]  /*0010*/  S2R R0, SR_TID.X ;  /* 0x0000000000007919 */ /* 0x000e6e0000002100 */
[----:B------:R-:W2:Y:S01]  /*0020*/  LDC.64 R6, c[0x0][0x228] ;  /* 0x00008a00ff067b82 */ /* 0x000ea20000000a00 */
[----:B------:R-:W-:Y:S01]  /*0030*/  CS2R R14, SRZ ;  /* 0x00000000000e7805 */ /* 0x000fe2000001ff00 */
[----:B------:R-:W-:Y:S01]  /*0040*/  ULDC.64 UR4, c[0x0][0x208] ;  /* 0x0000820000047ab9 */ /* 0x000fe20000000a00 */
[----:B------:R-:W3:Y:S05]  /*0050*/  S2R R3, SR_CTAID.X ;  /* 0x0000000000037919 */ /* 0x000eea0000002500 */
[----:B------:R-:W4:Y:S08]  /*0060*/  LDC.64 R4, c[0x0][0x220] ;  /* 0x00008800ff047b82 */ /* 0x000f300000000a00 */
[----:B------:R-:W5:Y:S08]  /*0070*/  LDC.64 R8, c[0x0][0x230] ;  /* 0x00008c00ff087b82 */ /* 0x000f700000000a00 */
[----:B------:R-:W5:Y:S01]  /*0080*/  LDC.64 R10, c[0x0][0x238] ;  /* 0x00008e00ff0a7b82 */ /* 0x000f620000000a00 */
[----:B-1----:R-:W-:-:S02]  /*0090*/  LOP3.LUT R0, R0, 0x7f, RZ, 0xc0, !PT ;  /* 0x0000007f00007812 */ /* 0x002fc400078ec0ff */
[----:B---3--:R-:W-:Y:S02]  /*00a0*/  SHF.R.S32.HI R2, RZ, 0x18, R3 ;  /* 0x00000018ff027819 */ /* 0x008fe40000011403 */
[----:B------:R-:W-:Y:S02]  /*00b0*/  LEA R0, R3, R0, 0x7 ;  /* 0x0000000003007211 */ /* 0x000fe400078e38ff */
[----:B------:R-:W-:Y:S02]  /*00c0*/  SGXT R3, R2, 0x1 ;  /* 0x000000010203781a */ /* 0x000fe40000000200 */
[----:B------:R-:W-:Y:S02]  /*00d0*/  ISETP.GE.AND P0, PT, R0, 0x800, PT ;  /* 0x000008000000780c */ /* 0x000fe40003f06270 */
[----:B------:R-:W-:-:S04]  /*00e0*/  LEA.HI R3, R3, R0, RZ, 0x9 ;  /* 0x0000000003037211 */ /* 0x000fc800078f48ff */
[----:B------:R-:W-:-:S04]  /*00f0*/  LOP3.LUT R3, R3, 0xfffffe00, RZ, 0xc0, !PT ;  /* 0xfffffe0003037812 */ /* 0x000fc800078ec0ff */
[----:B------:R-:W-:Y:S02]  /*0100*/  IADD3 R13, R0, -R3, RZ ;  /* 0x80000003000d7210 */ /* 0x000fe40007ffe0ff */
[----:B------:R-:W1:Y:S03]  /*0110*/  LDC.64 R2, c[0x0][0x218] ;  /* 0x00008600ff027b82 */ /* 0x000e660000000a00 */
[----:B--2---:R-:W-:-:S05]  /*0120*/  IMAD.WIDE R6, R13, 0x4, R6 ;  /* 0x000000040d067825 */ /* 0x004fca00078e0206 */
[----:B------:R5:W2:Y:S01]  /*0130*/  @!P0 LDG.E.EL R14, desc[UR4][R6.64] ;  /* 0x00000004060e8981 */ /* 0x000aa2000c2e1900 */
[----:B------:R-:W-:Y:S01]  /*0140*/  HFMA2.MMA R12, -RZ, RZ, 0, 0 ;  /* 0x00000000ff0c7435 */ /* 0x000fe200000001ff */
[----:B----4-:R-:W-:-:S05]  /*0150*/  IMAD.WIDE R4, R13, 0x4, R4 ;  /* 0x000000040d047825 */ /* 0x010fca00078e0204 */
[----:B------:R-:W3:Y:S01]  /*0160*/  @!P0 LDG.E.EL R15, desc[UR4][R4.64] ;  /* 0x00000004040f8981 */ /* 0x000ee2000c2e1900 */
[----:B-----5:R-:W-:-:S04]  /*0170*/  IMAD.WIDE R6, R13, 0x4, R8 ;  /* 0x000000040d067825 */ /* 0x020fc800078e0208 */
[----:B-1----:R-:W-:-:S04]  /*0180*/  IMAD.WIDE R2, R0, 0x4, R2 ;  /* 0x0000000400027825 */ /* 0x002fc800078e0202 */
[----:B0-----:R-:W-:Y:S01]  /*0190*/  IMAD.WIDE R8, R13, 0x4, R10 ;  /* 0x000000040d087825 */ /* 0x001fe200078e020a */
[----:B------:R0:W3:Y:S01]  /*01a0*/  @!P0 LDG.E R12, desc[UR4][R2.64] ;  /* 0x00000004020c8981 */ /* 0x0000e2000c1e1900 */
[----:B------:R-:W-:-:S06]  /*01b0*/  CS2R R10, SRZ ;  /* 0x00000000000a7805 */ /* 0x000fcc000001ff00 */
[----:B------:R-:W4:Y:S04]  /*01c0*/  @!P0 LDG.E.EL R10, desc[UR4][R6.64] ;  /* 0x00000004060a8981 */ /* 0x000f28000c2e1900 */
[----:B------:R-:W4:Y:S01]  /*01d0*/  @!P0 LDG.E.EL R11, desc[UR4][R8.64] ;  /* 0x00000004080b8981 */ /* 0x000f22000c2e1900 */
[----:B0-----:R-:W-:Y:S01]  /*01e0*/  MOV R2, 0x3e800000 ;  /* 0x3e80000000027802 */ /* 0x001fe20000000f00 */
[----:B--2---:R-:W-:-:S04]  /*01f0*/  FADD R14, R14, 9.9999997473787516356e-06 ;  /* 0x3727c5ac0e0e7421 */ /* 0x004fc80000000000 */
[----:B------:R-:W0:Y:S02]  /*0200*/  MUFU.SQRT R13, R14 ;  /* 0x0000000e000d7308 */ /* 0x000e240000002000 */
[C---:B0-----:R-:W-:Y:S02]  /*0210*/  FSETP.GT.AND P1, PT, R13.reuse, 8.50705917302346158658e+37, PT ;  /* 0x7e8000000d00780b */ /* 0x041fe40003f24000 */
[----:B------:R-:W-:-:S11]  /*0220*/  FSETP.GEU.AND P2, PT, R13, 1.175494350822287508e-38, PT ;  /* 0x008000000d00780b */ /* 0x000fd60003f4e000 */
[----:B------:R-:W-:-:S04]  /*0230*/  @P1 FMUL R13, R13, 0.25 ;  /* 0x3e8000000d0d1820 */ /* 0x000fc80000400000 */
[----:B------:R-:W-:-:S06]  /*0240*/  @!P2 FMUL R13, R13, 16777216 ;  /* 0x4b8000000d0da820 */ /* 0x000fcc0000400000 */
[----:B------:R-:W0:Y:S01]  /*0250*/  MUFU.RCP R13, R13 ;  /* 0x0000000d000d7308 */ /* 0x000e220000001000 */
[----:B------:R-:W-:Y:S01]  /*0260*/  FSEL R2, R2, 1, P1 ;  /* 0x3f80000002027808 */ /* 0x000fe20000800000 */
[----:B---3--:R-:W-:-:S04]  /*0270*/  FADD R12, -R15, R12 ;  /* 0x0000000c0f0c7221 */ /* 0x008fc80000000100 */
[----:B------:R-:W-:-:S04]  /*0280*/  @!P2 FMUL R2, R2, 16777216 ;  /* 0x4b8000000202a820 */ /* 0x000fc80000400000 */
[----:B0-----:R-:W-:Y:S02]  /*0290*/  FMUL R5, R13, R2 ;  /* 0x000000020d057220 */ /* 0x001fe40000400000 */
[----:B------:R-:W0:Y:S02]  /*02a0*/  LDC.64 R2, c[0x0][0x210] ;  /* 0x00008400ff027b82 */ /* 0x000e240000000a00 */
[----:B------:R-:W-:-:S04]  /*02b0*/  FMUL R12, R12, R5 ;  /* 0x000000050c0c7220 */ /* 0x000fc80000400000 */
[----:B----4-:R-:W-:-:S05]  /*02c0*/  FFMA R11, R12, R10, R11 ;  /* 0x0000000a0c0b7223 */ /* 0x010fca000000000b */
[----:B------:R-:W-:Y:S01]  /*02d0*/  FSETP.GT.AND P1, PT, R11, RZ, PT ;  /* 0x000000ff0b00720b */ /* 0x000fe20003f24000 */
[----:B0-----:R-:W-:-:S12]  /*02e0*/  IMAD.WIDE R2, R0, 0x4, R2 ;  /* 0x0000000400027825 */ /* 0x001fd800078e0202 */
[----:B------:R-:W-:Y:S01]  /*02f0*/  @!P1 FMUL R11, R11, 0.20000000298023223877 ;  /* 0x3e4ccccd0b0b9820 */ /* 0x000fe20000400000 */
[----:B------:R-:W-:Y:S06]  /*0300*/  @P0 EXIT ;  /* 0x000000000000094d */ /* 0x000fec0003800000 */
[----:B------:R-:W-:Y:S01]  /*0310*/  STG.E desc[UR4][R2.64], R11 ;  /* 0x0000000b02007986 */ /* 0x000fe2000c101904 */
[----:B------:R-:W-:Y:S05]  /*0320*/  EXIT ;  /* 0x000000000000794d */ /* 0x000fea0003800000 */
.L_x_0:
[----:B------:R-:W-:-:S00]  /*0330*/  BRA `(.L_x_0) ;  /* 0xfffffffc00fc7947 */ /* 0x000fc0000383ffff */
[----:B------:R-:W-:-:S00]  /*0340*/  NOP ;  /* 0x0000000000007918 */ /* 0x000fc00000000000 */
        /* <DEDUP_REMOVED lines=11> */
.L_x_1:


//--------------------- .nv.global.init           --------------------------
	.section	.nv.global.init,"aw",@progbits
.nv.global.init:
	.type		_$_str,@object
	.size		_$_str,(_$_str_$_2 - _$_str)
_$_str:
        /*0000*/ 	.byte	0x5f, 0x5f, 0x43, 0x55, 0x44, 0x41, 0x5f, 0x46, 0x54, 0x5a, 0x00
	.type		_$_str_$_2,@object
	.size		_$_str_$_2,(.L_1 - _$_str_$_2)
_$_str_$_2:
        /*000b*/ 	.byte	0x5f, 0x5f, 0x43, 0x55, 0x44, 0x41, 0x5f, 0x50, 0x52, 0x45, 0x43, 0x5f, 0x53, 0x51, 0x52, 0x54
        /*001b*/ 	.byte	0x00
.L_1:


//--------------------- .nv.constant0.triton_poi_fused__native_batch_norm_legit_no_training_leaky_relu_5 --------------------------
	.section	.nv.constant0.triton_poi_fused__native_batch_norm_legit_no_training_leaky_relu_5,"a",@progbits
	.sectionflags	@""
	.align	4
.nv.constant0.triton_poi_fused__native_batch_norm_legit_no_training_leaky_relu_5:
	.zero		580
